	.headerflags	@"EF_CUDA_TEXMODE_UNIFIED EF_CUDA_64BIT_ADDRESS EF_CUDA_ACCELERATORS EF_CUDA_SM90 EF_CUDA_VIRTUAL_SM(EF_CUDA_SM90)"
	.elftype	@"ET_EXEC"


//--------------------- .nv.info                  --------------------------
	.section	.nv.info,"",@"SHT_CUDA_INFO"
	.align	4


	//----- nvinfo : EIATTR_REGCOUNT
	.align		4
        /*0000*/ 	.byte	0x04, 0x2f
        /*0002*/ 	.short	(.L_1 - .L_0)
	.align		4
.L_0:
        /*0004*/ 	.word	index@(triton_poi_fused_max_pool2d_with_indices_19)
        /*0008*/ 	.word	0x00000016


	//----- nvinfo : EIATTR_MIN_STACK_SIZE
	.align		4
.L_1:
        /*000c*/ 	.byte	0x04, 0x12
        /*000e*/ 	.short	(.L_3 - .L_2)
	.align		4
.L_2:
        /*0010*/ 	.word	index@(triton_poi_fused_max_pool2d_with_indices_19)
        /*0014*/ 	.word	0x00000000


	//----- nvinfo : EIATTR_FRAME_SIZE
	.align		4
.L_3:
        /*0018*/ 	.byte	0x04, 0x11
        /*001a*/ 	.short	(.L_5 - .L_4)
	.align		4
.L_4:
        /*001c*/ 	.word	index@(triton_poi_fused_max_pool2d_with_indices_19)
        /*0020*/ 	.word	0x00000000


	//----- nvinfo : EIATTR_MIN_STACK_SIZE
	.align		4
.L_5:
        /*0024*/ 	.byte	0x04, 0x12
        /*0026*/ 	.short	(.L_7 - .L_6)
	.align		4
.L_6:
        /*0028*/ 	.word	index@(triton_poi_fused_max_pool2d_with_indices_19)
        /*002c*/ 	.word	0x00000000
.L_7:


//--------------------- .nv.info.triton_poi_fused_max_pool2d_with_indices_19 --------------------------
	.section	.nv.info.triton_poi_fused_max_pool2d_with_indices_19,"",@"SHT_CUDA_INFO"
	.sectionflags	@""
	.align	4


	//----- nvinfo : EIATTR_CUDA_API_VERSION
	.align		4
        /*0000*/ 	.byte	0x04, 0x37
        /*0002*/ 	.short	(.L_9 - .L_8)
.L_8:
        /*0004*/ 	.word	0x0000007c


	//----- nvinfo : EIATTR_KPARAM_INFO
	.align		4
.L_9:
        /*0008*/ 	.byte	0x04, 0x17
        /*000a*/ 	.short	(.L_11 - .L_10)
.L_10:
        /*000c*/ 	.word	0x00000000
        /*0010*/ 	.short	0x0003
        /*0012*/ 	.short	0x0018
        /*0014*/ 	.byte	0x00, 0xf0, 0x11, 0x00


	//----- nvinfo : EIATTR_KPARAM_INFO
	.align		4
.L_11:
        /*0018*/ 	.byte	0x04, 0x17
        /*001a*/ 	.short	(.L_13 - .L_12)
.L_12:
        /*001c*/ 	.word	0x00000000
        /*0020*/ 	.short	0x0002
        /*0022*/ 	.short	0x0010
        /*0024*/ 	.byte	0x00, 0xf4, 0x21, 0x00


	//----- nvinfo : EIATTR_KPARAM_INFO
	.align		4
.L_13:
        /*0028*/ 	.byte	0x04, 0x17
        /*002a*/ 	.short	(.L_15 - .L_14)
.L_14:
        /*002c*/ 	.word	0x00000000
        /*0030*/ 	.short	0x0001
        /*0032*/ 	.short	0x0008
        /*0034*/ 	.byte	0x00, 0xf4, 0x21, 0x00


	//----- nvinfo : EIATTR_KPARAM_INFO
	.align		4
.L_15:
        /*0038*/ 	.byte	0x04, 0x17
        /*003a*/ 	.short	(.L_17 - .L_16)
.L_16:
        /*003c*/ 	.word	0x00000000
        /*0040*/ 	.short	0x0000
        /*0042*/ 	.short	0x0000
        /*0044*/ 	.byte	0x00, 0xf4, 0x21, 0x00


	//----- nvinfo : EIATTR_SPARSE_MMA_MASK
	.align		4
.L_17:
        /*0048*/ 	.byte	0x03, 0x50
        /*004a*/ 	.short	0x0000


	//----- nvinfo : EIATTR_MAXREG_COUNT
	.align		4
        /*004c*/ 	.byte	0x03, 0x1b
        /*004e*/ 	.short	0x00ff


	//----- nvinfo : EIATTR_EXIT_INSTR_OFFSETS
	.align		4
        /*0050*/ 	.byte	0x04, 0x1c
        /*0052*/ 	.short	(.L_19 - .L_18)


	//   ....[0]....
.L_18:
        /*0054*/ 	.word	0x00000480


	//----- nvinfo : EIATTR_REQNTID
	.align		4
.L_19:
        /*0058*/ 	.byte	0x04, 0x10
        /*005a*/ 	.short	(.L_21 - .L_20)
.L_20:
        /*005c*/ 	.word	0x00000080
        /*0060*/ 	.word	0x00000001
        /*0064*/ 	.word	0x00000001


	//----- nvinfo : EIATTR_CBANK_PARAM_SIZE
	.align		4
.L_21:
        /*0068*/ 	.byte	0x03, 0x19
        /*006a*/ 	.short	0x001c


	//----- nvinfo : EIATTR_PARAM_CBANK
	.align		4
        /*006c*/ 	.byte	0x04, 0x0a
        /*006e*/ 	.short	(.L_23 - .L_22)
	.align		4
.L_22:
        /*0070*/ 	.word	index@(.nv.constant0.triton_poi_fused_max_pool2d_with_indices_19)
        /*0074*/ 	.short	0x0210
        /*0076*/ 	.short	0x001c


	//----- nvinfo : EIATTR_SW_WAR
	.align		4
.L_23:
        /*0078*/ 	.byte	0x04, 0x36
        /*007a*/ 	.short	(.L_25 - .L_24)
.L_24:
        /*007c*/ 	.word	0x00000008
.L_25:


//--------------------- .nv.callgraph             --------------------------
	.section	.nv.callgraph,"",@"SHT_CUDA_CALLGRAPH"
	.align	4
	.sectionentsize	8
	.align		4
        /*0000*/ 	.word	0x00000000
	.align		4
        /*0004*/ 	.word	0xffffffff
	.align		4
        /*0008*/ 	.word	0x00000000
	.align		4
        /*000c*/ 	.word	0xfffffffe
	.align		4
        /*0010*/ 	.word	0x00000000
	.align		4
        /*0014*/ 	.word	0xfffffffd
	.align		4
        /*0018*/ 	.word	0x00000000
	.align		4
        /*001c*/ 	.word	0xfffffffc


//--------------------- .text.triton_poi_fused_max_pool2d_with_indices_19 --------------------------
	.section	.text.triton_poi_fused_max_pool2d_with_indices_19,"ax",@progbits
	.align	128
        .global         triton_poi_fused_max_pool2d_with_indices_19
        .type           triton_poi_fused_max_pool2d_with_indices_19,@function
        .size           triton_poi_fused_max_pool2d_with_indices_19,(.L_x_1 - triton_poi_fused_max_pool2d_with_indices_19)
        .other          triton_poi_fused_max_pool2d_with_indices_19,@"STO_CUDA_ENTRY STV_DEFAULT"
triton_poi_fused_max_pool2d_with_indices_19:
.text.triton_poi_fused_max_pool2d_with_indices_19:
[----:B------:R-:W-:Y:S01]  /*0000*/  LDC R1, c[0x0][0x28] ;  /* 0x00000a00ff017b82 */ /* 0x000fe20000000800 */
[----:B------:R-:W1:Y:S07]  /*0010*/  S2R R0, SR_TID.X ;  /* 0x0000000000007919 */ /* 0x000e6e0000002100 */
[----:B------:R-:W2:Y:S01]  /*0020*/  LDC.64 R2, c[0x0][0x210] ;  /* 0x00008400ff027b82 */ /* 0x000ea20000000a00 */
[----:B------:R-:W-:Y:S01]  /*0030*/  ULDC.64 UR4, c[0x0][0x208] ;  /* 0x0000820000047ab9 */ /* 0x000fe20000000a00 */
[----:B------:R-:W-:Y:S01]  /*0040*/  ULDC.64 UR6, c[0x0][0x220] ;  /* 0x0000880000067ab9 */ /* 0x000fe20000000a00 */
[----:B------:R-:W3:Y:S01]  /*0050*/  S2R R7, SR_CTAID.X ;  /* 0x0000000000077919 */ /* 0x000ee20000002500 */
[----:B-1----:R-:W-:Y:S01]  /*0060*/  IMAD.SHL.U32 R0, R0, 0x2, RZ ;  /* 0x0000000200007824 */ /* 0x002fe200078e00ff */
[----:B---3--:R-:W-:-:S04]  /*0070*/  SHF.R.S32.HI R9, RZ, 0x17, R7 ;  /* 0x00000017ff097819 */ /* 0x008fc80000011407 */
[----:B------:R-:W-:Y:S02]  /*0080*/  LOP3.LUT R0, R0, 0xfe, RZ, 0xc0, !PT ;  /* 0x000000fe00007812 */ /* 0x000fe400078ec0ff */
[----:B------:R-:W-:-:S03]  /*0090*/  SGXT R9, R9, 0x1 ;  /* 0x000000010909781a */ /* 0x000fc60000000200 */
[----:B------:R-:W-:-:S04]  /*00a0*/  IMAD R0, R7, 0x100, R0 ;  /* 0x0000010007007824 */ /* 0x000fc800078e0200 */
[----:B------:R-:W-:Y:S01]  /*00b0*/  VIADD R4, R0, 0x1 ;  /* 0x0000000100047836 */ /* 0x000fe20000000000 */
[----:B------:R-:W-:-:S04]  /*00c0*/  SHF.R.S32.HI R5, RZ, 0x1f, R0 ;  /* 0x0000001fff057819 */ /* 0x000fc80000011400 */
[----:B------:R-:W-:Y:S02]  /*00d0*/  LEA.HI R5, R5, R0, RZ, 0x2 ;  /* 0x0000000005057211 */ /* 0x000fe400078f10ff */
[----:B------:R-:W-:Y:S02]  /*00e0*/  LEA.HI R9, R9, R4, RZ, 0x2 ;  /* 0x0000000409097211 */ /* 0x000fe400078f10ff */
[C---:B------:R-:W-:Y:S01]  /*00f0*/  LOP3.LUT R7, R5.reuse, 0x7ffffffc, RZ, 0xc0, !PT ;  /* 0x7ffffffc05077812 */ /* 0x040fe200078ec0ff */
[----:B------:R-:W-:Y:S01]  /*0100*/  IMAD.SHL.U32 R5, R5, 0x4, RZ ;  /* 0x0000000405057824 */ /* 0x000fe200078e00ff */
[----:B------:R-:W-:-:S03]  /*0110*/  LOP3.LUT R9, R9, 0x7ffffffc, RZ, 0xc0, !PT ;  /* 0x7ffffffc09097812 */ /* 0x000fc600078ec0ff */
[----:B------:R-:W-:Y:S01]  /*0120*/  IMAD.IADD R7, R0, 0x1, -R7 ;  /* 0x0000000100077824 */ /* 0x000fe200078e0a07 */
[----:B------:R-:W-:Y:S01]  /*0130*/  LOP3.LUT R5, R5, 0xfffffff0, RZ, 0xc0, !PT ;  /* 0xfffffff005057812 */ /* 0x000fe200078ec0ff */
[----:B------:R-:W-:-:S04]  /*0140*/  IMAD.IADD R4, R4, 0x1, -R9 ;  /* 0x0000000104047824 */ /* 0x000fc800078e0a09 */
[--C-:B------:R-:W-:Y:S02]  /*0150*/  IMAD R15, R7, 0x2, R5.reuse ;  /* 0x00000002070f7824 */ /* 0x100fe400078e0205 */
[----:B------:R-:W-:Y:S02]  /*0160*/  IMAD R17, R4, 0x2, R5 ;  /* 0x0000000204117824 */ /* 0x000fe400078e0205 */
[----:B--2---:R-:W-:-:S04]  /*0170*/  IMAD.WIDE R8, R15, 0x4, R2 ;  /* 0x000000040f087825 */ /* 0x004fc800078e0202 */
[----:B------:R-:W-:Y:S01]  /*0180*/  VIADD R13, R15, 0x8 ;  /* 0x000000080f0d7836 */ /* 0x000fe20000000000 */
[----:B------:R-:W2:Y:S01]  /*0190*/  LDG.E.EL R4, desc[UR4][R8.64] ;  /* 0x0000000408047981 */ /* 0x000ea2000c2e1900 */
[----:B------:R-:W-:-:S03]  /*01a0*/  IMAD.WIDE R10, R17, 0x4, R2 ;  /* 0x00000004110a7825 */ /* 0x000fc600078e0202 */
[----:B------:R1:W2:Y:S01]  /*01b0*/  LDG.E.EL R18, desc[UR4][R8.64+0x4] ;  /* 0x0000040408127981 */ /* 0x0002a2000c2e1900 */
[----:B------:R-:W-:-:S03]  /*01c0*/  IMAD.WIDE R12, R13, 0x4, R2 ;  /* 0x000000040d0c7825 */ /* 0x000fc600078e0202 */
[----:B------:R-:W3:Y:S01]  /*01d0*/  LDG.E.EL R16, desc[UR4][R10.64] ;  /* 0x000000040a107981 */ /* 0x000ee2000c2e1900 */
[----:B------:R-:W-:-:S03]  /*01e0*/  VIADD R7, R17, 0x8 ;  /* 0x0000000811077836 */ /* 0x000fc60000000000 */
[----:B------:R-:W3:Y:S01]  /*01f0*/  LDG.E.EL R19, desc[UR4][R10.64+0x4] ;  /* 0x000004040a137981 */ /* 0x000ee2000c2e1900 */
[----:B------:R-:W-:-:S03]  /*0200*/  IMAD.WIDE R6, R7, 0x4, R2 ;  /* 0x0000000407067825 */ /* 0x000fc600078e0202 */
[----:B------:R4:W5:Y:S01]  /*0210*/  LDG.E.EL R5, desc[UR4][R12.64] ;  /* 0x000000040c057981 */ /* 0x000962000c2e1900 */
[----:B------:R-:W-:-:S03]  /*0220*/  VIADD R15, R15, 0x9 ;  /* 0x000000090f0f7836 */ /* 0x000fc60000000000 */
[----:B------:R-:W5:Y:S01]  /*0230*/  LDG.E.EL R6, desc[UR4][R6.64] ;  /* 0x0000000406067981 */ /* 0x000f62000c2e1900 */
[----:B------:R-:W-:Y:S02]  /*0240*/  VIADD R17, R17, 0x9 ;  /* 0x0000000911117836 */ /* 0x000fe40000000000 */
[--C-:B-1----:R-:W-:Y:S01]  /*0250*/  IMAD.WIDE R8, R15, 0x4, R2.reuse ;  /* 0x000000040f087825 */ /* 0x102fe200078e0202 */
[----:B----4-:R-:W1:Y:S03]  /*0260*/  LDC.64 R12, c[0x0][0x218] ;  /* 0x00008600ff0c7b82 */ /* 0x010e660000000a00 */
[----:B------:R-:W-:Y:S02]  /*0270*/  IMAD.WIDE R14, R17, 0x4, R2 ;  /* 0x00000004110e7825 */ /* 0x000fe400078e0202 */
[----:B------:R1:W4:Y:S04]  /*0280*/  LDG.E.EL R2, desc[UR4][R8.64] ;  /* 0x0000000408027981 */ /* 0x000328000c2e1900 */
[----:B------:R-:W4:Y:S01]  /*0290*/  LDG.E.EL R3, desc[UR4][R14.64] ;  /* 0x000000040e037981 */ /* 0x000f22000c2e1900 */
[----:B-1----:R-:W-:Y:S01]  /*02a0*/  IMAD.WIDE R8, R0, 0x4, R12 ;  /* 0x0000000400087825 */ /* 0x002fe200078e020c */
[----:B--2---:R-:W-:-:S02]  /*02b0*/  FSETP.GT.AND P3, PT, R18, R4, PT ;  /* 0x000000041200720b */ /* 0x004fc40003f64000 */
[----:B------:R-:W-:Y:S02]  /*02c0*/  FSETP.NAN.AND P0, PT, R18, R18, PT ;  /* 0x000000121200720b */ /* 0x000fe40003f08000 */
[----:B---3--:R-:W-:Y:S02]  /*02d0*/  FSETP.GT.AND P2, PT, R19, R16, PT ;  /* 0x000000101300720b */ /* 0x008fe40003f44000 */
[----:B-----5:R-:W-:-:S07]  /*02e0*/  FSETP.NAN.AND P4, PT, R5, R5, PT ;  /* 0x000000050500720b */ /* 0x020fce0003f88000 */
[----:B------:R-:W-:Y:S02]  /*02f0*/  @!P3 SEL R18, R18, R4, P0 ;  /* 0x000000041212b207 */ /* 0x000fe40000000000 */
[----:B------:R-:W-:Y:S02]  /*0300*/  FSETP.NAN.AND P1, PT, R6, R6, PT ;  /* 0x000000060600720b */ /* 0x000fe40003f28000 */
[C---:B------:R-:W-:Y:S02]  /*0310*/  FSETP.NAN.AND P5, PT, R19.reuse, R19, PT ;  /* 0x000000131300720b */ /* 0x040fe40003fa8000 */
[----:B------:R-:W-:Y:S02]  /*0320*/  FSETP.GEU.AND P0, PT, R18, R5, PT ;  /* 0x000000051200720b */ /* 0x000fe40003f0e000 */
[----:B------:R-:W-:Y:S02]  /*0330*/  @!P2 SEL R19, R19, R16, P5 ;  /* 0x000000101313a207 */ /* 0x000fe40002800000 */
[----:B------:R-:W-:-:S02]  /*0340*/  @!P4 SEL R5, R5, R18, !P0 ;  /* 0x000000120505c207 */ /* 0x000fc40004000000 */
[----:B------:R-:W-:Y:S02]  /*0350*/  FSETP.GEU.AND P4, PT, R19, R6, PT ;  /* 0x000000061300720b */ /* 0x000fe40003f8e000 */
[----:B------:R-:W-:Y:S02]  /*0360*/  SEL R4, RZ, 0x1, !P3 ;  /* 0x00000001ff047807 */ /* 0x000fe40005800000 */
[----:B------:R-:W-:Y:S02]  /*0370*/  SEL R7, RZ, 0x1, !P2 ;  /* 0x00000001ff077807 */ /* 0x000fe40005000000 */
[----:B----4-:R-:W-:Y:S02]  /*0380*/  FSETP.NAN.AND P3, PT, R2, R2, PT ;  /* 0x000000020200720b */ /* 0x010fe40003f68000 */
[----:B------:R-:W-:Y:S02]  /*0390*/  FSETP.NAN.AND P2, PT, R3, R3, PT ;  /* 0x000000030300720b */ /* 0x000fe40003f48000 */
[----:B------:R-:W-:-:S02]  /*03a0*/  @!P1 SEL R6, R6, R19, !P4 ;  /* 0x0000001306069207 */ /* 0x000fc40006000000 */
[----:B------:R-:W-:Y:S02]  /*03b0*/  SEL R4, R4, 0x2, P0 ;  /* 0x0000000204047807 */ /* 0x000fe40000000000 */
[----:B------:R-:W-:Y:S02]  /*03c0*/  SEL R7, R7, 0x2, P4 ;  /* 0x0000000207077807 */ /* 0x000fe40002000000 */
[----:B------:R-:W-:Y:S02]  /*03d0*/  FSETP.GEU.AND P1, PT, R5, R2, PT ;  /* 0x000000020500720b */ /* 0x000fe40003f2e000 */
[----:B------:R-:W-:Y:S02]  /*03e0*/  FSETP.GEU.AND P0, PT, R6, R3, PT ;  /* 0x000000030600720b */ /* 0x000fe40003f0e000 */
[----:B------:R-:W-:Y:S02]  /*03f0*/  SEL R4, R4, 0x3, P1 ;  /* 0x0000000304047807 */ /* 0x000fe40000800000 */
[----:B------:R-:W-:-:S02]  /*0400*/  SEL R7, R7, 0x3, P0 ;  /* 0x0000000307077807 */ /* 0x000fc40000000000 */
[----:B------:R-:W-:Y:S02]  /*0410*/  IADD3 R10, P4, R0, UR6, RZ ;  /* 0x00000006000a7c10 */ /* 0x000fe4000ff9e0ff */
[----:B------:R-:W-:Y:S01]  /*0420*/  @!P3 SEL R2, R2, R5, !P1 ;  /* 0x000000050202b207 */ /* 0x000fe20004800000 */
[----:B------:R-:W-:Y:S01]  /*0430*/  IMAD R7, R7, 0x100, R4 ;  /* 0x0000010007077824 */ /* 0x000fe200078e0204 */
[----:B------:R-:W-:Y:S02]  /*0440*/  @!P2 SEL R3, R3, R6, !P0 ;  /* 0x000000060303a207 */ /* 0x000fe40004000000 */
[----:B------:R-:W-:-:S03]  /*0450*/  LEA.HI.X.SX32 R11, R0, UR7, 0x1, P4 ;  /* 0x00000007000b7c11 */ /* 0x000fc6000a0f0eff */
[----:B------:R-:W-:Y:S04]  /*0460*/  STG.E.64 desc[UR4][R8.64], R2 ;  /* 0x0000000208007986 */ /* 0x000fe8000c101b04 */
[----:B------:R-:W-:Y:S01]  /*0470*/  STG.E.U16 desc[UR4][R10.64], R7 ;  /* 0x000000070a007986 */ /* 0x000fe2000c101504 */
[----:B------:R-:W-:Y:S05]  /*0480*/  EXIT ;  /* 0x000000000000794d */ /* 0x000fea0003800000 */
.L_x_0:
[----:B------:R-:W-:-:S00]  /*0490*/  BRA `(.L_x_0) ;  /* 0xfffffffc00fc7947 */ /* 0x000fc0000383ffff */
[----:B------:R-:W-:-:S00]  /*04a0*/  NOP ;  /* 0x0000000000007918 */ /* 0x000fc00000000000 */
        /* <DEDUP_REMOVED lines=13> */
.L_x_1:


//--------------------- .nv.constant0.triton_poi_fused_max_pool2d_with_indices_19 --------------------------
	.section	.nv.constant0.triton_poi_fused_max_pool2d_with_indices_19,"a",@progbits
	.sectionflags	@""
	.align	4
.nv.constant0.triton_poi_fused_max_pool2d_with_indices_19:
	.zero		556
